	.headerflags	@"EF_CUDA_TEXMODE_UNIFIED EF_CUDA_64BIT_ADDRESS EF_CUDA_ACCELERATORS EF_CUDA_SM90 EF_CUDA_VIRTUAL_SM(EF_CUDA_SM90)"
	.elftype	@"ET_EXEC"


//--------------------- .nv.info                  --------------------------
	.section	.nv.info,"",@"SHT_CUDA_INFO"
	.align	4


	//----- nvinfo : EIATTR_REGCOUNT
	.align		4
        /*0000*/ 	.byte	0x04, 0x2f
        /*0002*/ 	.short	(.L_1 - .L_0)
	.align		4
.L_0:
        /*0004*/ 	.word	index@(triton_poi_fused_max_pool2d_with_indices_8)
        /*0008*/ 	.word	0x00000018


	//----- nvinfo : EIATTR_MIN_STACK_SIZE
	.align		4
.L_1:
        /*000c*/ 	.byte	0x04, 0x12
        /*000e*/ 	.short	(.L_3 - .L_2)
	.align		4
.L_2:
        /*0010*/ 	.word	index@(triton_poi_fused_max_pool2d_with_indices_8)
        /*0014*/ 	.word	0x00000000


	//----- nvinfo : EIATTR_FRAME_SIZE
	.align		4
.L_3:
        /*0018*/ 	.byte	0x04, 0x11
        /*001a*/ 	.short	(.L_5 - .L_4)
	.align		4
.L_4:
        /*001c*/ 	.word	index@(triton_poi_fused_max_pool2d_with_indices_8)
        /*0020*/ 	.word	0x00000000


	//----- nvinfo : EIATTR_MIN_STACK_SIZE
	.align		4
.L_5:
        /*0024*/ 	.byte	0x04, 0x12
        /*0026*/ 	.short	(.L_7 - .L_6)
	.align		4
.L_6:
        /*0028*/ 	.word	index@(triton_poi_fused_max_pool2d_with_indices_8)
        /*002c*/ 	.word	0x00000000
.L_7:


//--------------------- .nv.info.triton_poi_fused_max_pool2d_with_indices_8 --------------------------
	.section	.nv.info.triton_poi_fused_max_pool2d_with_indices_8,"",@"SHT_CUDA_INFO"
	.sectionflags	@""
	.align	4


	//----- nvinfo : EIATTR_CUDA_API_VERSION
	.align		4
        /*0000*/ 	.byte	0x04, 0x37
        /*0002*/ 	.short	(.L_9 - .L_8)
.L_8:
        /*0004*/ 	.word	0x0000007c


	//----- nvinfo : EIATTR_KPARAM_INFO
	.align		4
.L_9:
        /*0008*/ 	.byte	0x04, 0x17
        /*000a*/ 	.short	(.L_11 - .L_10)
.L_10:
        /*000c*/ 	.word	0x00000000
        /*0010*/ 	.short	0x0003
        /*0012*/ 	.short	0x0018
        /*0014*/ 	.byte	0x00, 0xf0, 0x11, 0x00


	//----- nvinfo : EIATTR_KPARAM_INFO
	.align		4
.L_11:
        /*0018*/ 	.byte	0x04, 0x17
        /*001a*/ 	.short	(.L_13 - .L_12)
.L_12:
        /*001c*/ 	.word	0x00000000
        /*0020*/ 	.short	0x0002
        /*0022*/ 	.short	0x0010
        /*0024*/ 	.byte	0x00, 0xf4, 0x21, 0x00


	//----- nvinfo : EIATTR_KPARAM_INFO
	.align		4
.L_13:
        /*0028*/ 	.byte	0x04, 0x17
        /*002a*/ 	.short	(.L_15 - .L_14)
.L_14:
        /*002c*/ 	.word	0x00000000
        /*0030*/ 	.short	0x0001
        /*0032*/ 	.short	0x0008
        /*0034*/ 	.byte	0x00, 0xf4, 0x21, 0x00


	//----- nvinfo : EIATTR_KPARAM_INFO
	.align		4
.L_15:
        /*0038*/ 	.byte	0x04, 0x17
        /*003a*/ 	.short	(.L_17 - .L_16)
.L_16:
        /*003c*/ 	.word	0x00000000
        /*0040*/ 	.short	0x0000
        /*0042*/ 	.short	0x0000
        /*0044*/ 	.byte	0x00, 0xf4, 0x21, 0x00


	//----- nvinfo : EIATTR_SPARSE_MMA_MASK
	.align		4
.L_17:
        /*0048*/ 	.byte	0x03, 0x50
        /*004a*/ 	.short	0x0000


	//----- nvinfo : EIATTR_MAXREG_COUNT
	.align		4
        /*004c*/ 	.byte	0x03, 0x1b
        /*004e*/ 	.short	0x00ff


	//----- nvinfo : EIATTR_EXIT_INSTR_OFFSETS
	.align		4
        /*0050*/ 	.byte	0x04, 0x1c
        /*0052*/ 	.short	(.L_19 - .L_18)


	//   ....[0]....
.L_18:
        /*0054*/ 	.word	0x000007e0


	//----- nvinfo : EIATTR_REQNTID
	.align		4
.L_19:
        /*0058*/ 	.byte	0x04, 0x10
        /*005a*/ 	.short	(.L_21 - .L_20)
.L_20:
        /*005c*/ 	.word	0x00000100
        /*0060*/ 	.word	0x00000001
        /*0064*/ 	.word	0x00000001


	//----- nvinfo : EIATTR_CBANK_PARAM_SIZE
	.align		4
.L_21:
        /*0068*/ 	.byte	0x03, 0x19
        /*006a*/ 	.short	0x001c


	//----- nvinfo : EIATTR_PARAM_CBANK
	.align		4
        /*006c*/ 	.byte	0x04, 0x0a
        /*006e*/ 	.short	(.L_23 - .L_22)
	.align		4
.L_22:
        /*0070*/ 	.word	index@(.nv.constant0.triton_poi_fused_max_pool2d_with_indices_8)
        /*0074*/ 	.short	0x0210
        /*0076*/ 	.short	0x001c


	//----- nvinfo : EIATTR_SW_WAR
	.align		4
.L_23:
        /*0078*/ 	.byte	0x04, 0x36
        /*007a*/ 	.short	(.L_25 - .L_24)
.L_24:
        /*007c*/ 	.word	0x00000008
.L_25:


//--------------------- .nv.callgraph             --------------------------
	.section	.nv.callgraph,"",@"SHT_CUDA_CALLGRAPH"
	.align	4
	.sectionentsize	8
	.align		4
        /*0000*/ 	.word	0x00000000
	.align		4
        /*0004*/ 	.word	0xffffffff
	.align		4
        /*0008*/ 	.word	0x00000000
	.align		4
        /*000c*/ 	.word	0xfffffffe
	.align		4
        /*0010*/ 	.word	0x00000000
	.align		4
        /*0014*/ 	.word	0xfffffffd
	.align		4
        /*0018*/ 	.word	0x00000000
	.align		4
        /*001c*/ 	.word	0xfffffffc


//--------------------- .text.triton_poi_fused_max_pool2d_with_indices_8 --------------------------
	.section	.text.triton_poi_fused_max_pool2d_with_indices_8,"ax",@progbits
	.align	128
        .global         triton_poi_fused_max_pool2d_with_indices_8
        .type           triton_poi_fused_max_pool2d_with_indices_8,@function
        .size           triton_poi_fused_max_pool2d_with_indices_8,(.L_x_1 - triton_poi_fused_max_pool2d_with_indices_8)
        .other          triton_poi_fused_max_pool2d_with_indices_8,@"STO_CUDA_ENTRY STV_DEFAULT"
triton_poi_fused_max_pool2d_with_indices_8:
.text.triton_poi_fused_max_pool2d_with_indices_8:
[----:B------:R-:W-:Y:S01]  /*0000*/  LDC R1, c[0x0][0x28] ;  /* 0x00000a00ff017b82 */ /* 0x000fe20000000800 */
[----:B------:R-:W1:Y:S01]  /*0010*/  S2R R0, SR_TID.X ;  /* 0x0000000000007919 */ /* 0x000e620000002100 */
[----:B------:R-:W-:Y:S01]  /*0020*/  ULDC.64 UR4, c[0x0][0x208] ;  /* 0x0000820000047ab9 */ /* 0x000fe20000000a00 */
[----:B------:R-:W-:Y:S01]  /*0030*/  ULDC.64 UR6, c[0x0][0x220] ;  /* 0x0000880000067ab9 */ /* 0x000fe20000000a00 */
[----:B------:R-:W2:Y:S01]  /*0040*/  S2R R5, SR_CTAID.X ;  /* 0x0000000000057919 */ /* 0x000ea20000002500 */
[----:B-1----:R-:W-:Y:S01]  /*0050*/  IMAD.SHL.U32 R0, R0, 0x2, RZ ;  /* 0x0000000200007824 */ /* 0x002fe200078e00ff */
[----:B--2---:R-:W-:-:S04]  /*0060*/  SHF.R.S32.HI R3, RZ, 0x16, R5 ;  /* 0x00000016ff037819 */ /* 0x004fc80000011405 */
[----:B------:R-:W-:Y:S02]  /*0070*/  LOP3.LUT R0, R0, 0x1fe, RZ, 0xc0, !PT ;  /* 0x000001fe00007812 */ /* 0x000fe400078ec0ff */
[----:B------:R-:W-:-:S03]  /*0080*/  SGXT R3, R3, 0x1 ;  /* 0x000000010303781a */ /* 0x000fc60000000200 */
[----:B------:R-:W-:-:S05]  /*0090*/  IMAD R0, R5, 0x200, R0 ;  /* 0x0000020005007824 */ /* 0x000fca00078e0200 */
[CC--:B------:R-:W-:Y:S02]  /*00a0*/  LEA.HI R2, R3.reuse, R0.reuse, RZ, 0x8 ;  /* 0x0000000003027211 */ /* 0x0c0fe400078f40ff */
[CC--:B------:R-:W-:Y:S02]  /*00b0*/  LEA.HI R4, R3.reuse, R0.reuse, RZ, 0x10 ;  /* 0x0000000003047211 */ /* 0x0c0fe400078f80ff */
[----:B------:R-:W-:Y:S02]  /*00c0*/  LEA.HI R7, R3, R0, RZ, 0xc ;  /* 0x0000000003077211 */ /* 0x000fe400078f60ff */
[----:B------:R-:W-:Y:S02]  /*00d0*/  LOP3.LUT R3, R2, 0xffffff00, RZ, 0xc0, !PT ;  /* 0xffffff0002037812 */ /* 0x000fe400078ec0ff */
[----:B------:R-:W-:Y:S02]  /*00e0*/  SHF.R.S32.HI R6, RZ, 0x8, R2 ;  /* 0x00000008ff067819 */ /* 0x000fe40000011402 */
[----:B------:R-:W-:Y:S01]  /*00f0*/  SHF.R.S32.HI R5, RZ, 0x10, R4 ;  /* 0x00000010ff057819 */ /* 0x000fe20000011404 */
[----:B------:R-:W-:Y:S01]  /*0100*/  IMAD.IADD R4, R0, 0x1, -R3 ;  /* 0x0000000100047824 */ /* 0x000fe200078e0a03 */
[----:B------:R-:W-:Y:S01]  /*0110*/  SHF.R.S32.HI R7, RZ, 0xc, R7 ;  /* 0x0000000cff077819 */ /* 0x000fe20000011407 */
[----:B------:R-:W1:Y:S01]  /*0120*/  LDC.64 R2, c[0x0][0x210] ;  /* 0x00008400ff027b82 */ /* 0x000e620000000a00 */
[----:B------:R-:W-:Y:S01]  /*0130*/  LEA.HI R9, R6, R6, RZ, 0x4 ;  /* 0x0000000606097211 */ /* 0x000fe200078f20ff */
[----:B------:R-:W-:Y:S01]  /*0140*/  IMAD R4, R5, 0x48400, R4 ;  /* 0x0004840005047824 */ /* 0x000fe200078e0204 */
[----:B------:R-:W-:-:S02]  /*0150*/  LEA.HI R8, R7, R7, RZ, 0x4 ;  /* 0x0000000707087211 */ /* 0x000fc400078f20ff */
[----:B------:R-:W-:Y:S02]  /*0160*/  LOP3.LUT R9, R9, 0x7ffff0, RZ, 0xc0, !PT ;  /* 0x007ffff009097812 */ /* 0x000fe400078ec0ff */
[----:B------:R-:W-:-:S03]  /*0170*/  LOP3.LUT R8, R8, 0x3ffff0, RZ, 0xc0, !PT ;  /* 0x003ffff008087812 */ /* 0x000fc600078ec0ff */
[----:B------:R-:W-:Y:S02]  /*0180*/  IMAD.IADD R9, R6, 0x1, -R9 ;  /* 0x0000000106097824 */ /* 0x000fe400078e0a09 */
[----:B------:R-:W-:Y:S02]  /*0190*/  IMAD.IADD R7, R7, 0x1, -R8 ;  /* 0x0000000107077824 */ /* 0x000fe400078e0a08 */
[----:B------:R-:W-:-:S04]  /*01a0*/  IMAD R4, R9, 0x200, R4 ;  /* 0x0000020009047824 */ /* 0x000fc800078e0204 */
[----:B------:R-:W-:-:S04]  /*01b0*/  IMAD R7, R7, 0x4400, R4 ;  /* 0x0000440007077824 */ /* 0x000fc800078e0204 */
[C---:B------:R-:W-:Y:S02]  /*01c0*/  VIADD R9, R7.reuse, 0x100 ;  /* 0x0000010007097836 */ /* 0x040fe40000000000 */
[----:B-1----:R-:W-:-:S04]  /*01d0*/  IMAD.WIDE R4, R7, 0x4, R2 ;  /* 0x0000000407047825 */ /* 0x002fc800078e0202 */
[--C-:B------:R-:W-:Y:S02]  /*01e0*/  IMAD.WIDE R8, R9, 0x4, R2.reuse ;  /* 0x0000000409087825 */ /* 0x100fe400078e0202 */
[----:B------:R-:W2:Y:S02]  /*01f0*/  LDG.E.64 R4, desc[UR4][R4.64] ;  /* 0x0000000404047981 */ /* 0x000ea4000c1e1b00 */
[----:B------:R-:W-:Y:S02]  /*0200*/  VIADD R11, R7, 0x200 ;  /* 0x00000200070b7836 */ /* 0x000fe40000000000 */
[----:B------:R-:W2:Y:S02]  /*0210*/  LDG.E.64 R8, desc[UR4][R8.64] ;  /* 0x0000000408087981 */ /* 0x000ea4000c1e1b00 */
[----:B------:R-:W-:-:S04]  /*0220*/  IMAD.WIDE R10, R11, 0x4, R2 ;  /* 0x000000040b0a7825 */ /* 0x000fc800078e0202 */
[----:B------:R-:W-:Y:S02]  /*0230*/  VIADD R13, R7, 0x2200 ;  /* 0x00002200070d7836 */ /* 0x000fe40000000000 */
[----:B------:R-:W3:Y:S02]  /*0240*/  LDG.E.64 R10, desc[UR4][R10.64] ;  /* 0x000000040a0a7981 */ /* 0x000ee4000c1e1b00 */
[----:B------:R-:W-:-:S06]  /*0250*/  IMAD.WIDE R12, R13, 0x4, R2 ;  /* 0x000000040d0c7825 */ /* 0x000fcc00078e0202 */
[----:B------:R-:W4:Y:S01]  /*0260*/  LDG.E.64 R12, desc[UR4][R12.64] ;  /* 0x000000040c0c7981 */ /* 0x000f22000c1e1b00 */
[----:B------:R-:W-:-:S04]  /*0270*/  VIADD R17, R7, 0x2300 ;  /* 0x0000230007117836 */ /* 0x000fc80000000000 */
[----:B------:R-:W-:-:S06]  /*0280*/  IMAD.WIDE R16, R17, 0x4, R2 ;  /* 0x0000000411107825 */ /* 0x000fcc00078e0202 */
[----:B------:R-:W5:Y:S01]  /*0290*/  LDG.E.64 R16, desc[UR4][R16.64] ;  /* 0x0000000410107981 */ /* 0x000f62000c1e1b00 */
[----:B------:R-:W-:-:S04]  /*02a0*/  VIADD R15, R7, 0x2400 ;  /* 0x00002400070f7836 */ /* 0x000fc80000000000 */
[----:B------:R-:W-:-:S06]  /*02b0*/  IMAD.WIDE R14, R15, 0x4, R2 ;  /* 0x000000040f0e7825 */ /* 0x000fcc00078e0202 */
[----:B------:R-:W5:Y:S01]  /*02c0*/  LDG.E.64 R14, desc[UR4][R14.64] ;  /* 0x000000040e0e7981 */ /* 0x000f62000c1e1b00 */
[----:B------:R-:W-:-:S04]  /*02d0*/  VIADD R19, R7, 0x4400 ;  /* 0x0000440007137836 */ /* 0x000fc80000000000 */
[----:B------:R-:W-:-:S04]  /*02e0*/  IMAD.WIDE R18, R19, 0x4, R2 ;  /* 0x0000000413127825 */ /* 0x000fc800078e0202 */
[----:B------:R-:W-:Y:S02]  /*02f0*/  VIADD R21, R7, 0x4500 ;  /* 0x0000450007157836 */ /* 0x000fe40000000000 */
[----:B------:R-:W5:Y:S02]  /*0300*/  LDG.E.64 R18, desc[UR4][R18.64] ;  /* 0x0000000412127981 */ /* 0x000f64000c1e1b00 */
[----:B------:R-:W-:-:S04]  /*0310*/  IMAD.WIDE R20, R21, 0x4, R2 ;  /* 0x0000000415147825 */ /* 0x000fc800078e0202 */
[----:B------:R-:W-:Y:S02]  /*0320*/  VIADD R7, R7, 0x4600 ;  /* 0x0000460007077836 */ /* 0x000fe40000000000 */
[----:B------:R-:W5:Y:S02]  /*0330*/  LDG.E.64 R20, desc[UR4][R20.64] ;  /* 0x0000000414147981 */ /* 0x000f64000c1e1b00 */
[----:B------:R-:W-:-:S06]  /*0340*/  IMAD.WIDE R2, R7, 0x4, R2 ;  /* 0x0000000407027825 */ /* 0x000fcc00078e0202 */
[----:B------:R-:W5:Y:S01]  /*0350*/  LDG.E.64 R2, desc[UR4][R2.64] ;  /* 0x0000000402027981 */ /* 0x000f62000c1e1b00 */
[C---:B--2---:R-:W-:Y:S02]  /*0360*/  FSETP.GT.AND P0, PT, R9.reuse, R5, PT ;  /* 0x000000050900720b */ /* 0x044fe40003f04000 */
[C---:B------:R-:W-:Y:S02]  /*0370*/  FSETP.GT.AND P1, PT, R8.reuse, R4, PT ;  /* 0x000000040800720b */ /* 0x040fe40003f24000 */
[----:B------:R-:W-:Y:S02]  /*0380*/  FSETP.NAN.AND P3, PT, R9, R9, PT ;  /* 0x000000090900720b */ /* 0x000fe40003f68000 */
[----:B------:R-:W-:Y:S02]  /*0390*/  FSETP.NAN.AND P2, PT, R8, R8, PT ;  /* 0x000000080800720b */ /* 0x000fe40003f48000 */
[----:B---3--:R-:W-:Y:S02]  /*03a0*/  FSETP.NAN.AND P5, PT, R11, R11, PT ;  /* 0x0000000b0b00720b */ /* 0x008fe40003fa8000 */
[----:B------:R-:W-:-:S03]  /*03b0*/  FSETP.NAN.AND P4, PT, R10, R10, PT ;  /* 0x0000000a0a00720b */ /* 0x000fc60003f88000 */
[----:B------:R-:W-:Y:S02]  /*03c0*/  @!P0 SEL R9, R9, R5, P3 ;  /* 0x0000000509098207 */ /* 0x000fe40001800000 */
[----:B------:R-:W-:Y:S02]  /*03d0*/  @!P1 SEL R8, R8, R4, P2 ;  /* 0x0000000408089207 */ /* 0x000fe40001000000 */
[----:B----4-:R-:W-:Y:S02]  /*03e0*/  FSETP.NAN.AND P6, PT, R13, R13, PT ;  /* 0x0000000d0d00720b */ /* 0x010fe40003fc8000 */
[----:B------:R-:W-:Y:S02]  /*03f0*/  FSETP.GEU.AND P3, PT, R9, R11, PT ;  /* 0x0000000b0900720b */ /* 0x000fe40003f6e000 */
[----:B------:R-:W-:Y:S02]  /*0400*/  FSETP.GEU.AND P2, PT, R8, R10, PT ;  /* 0x0000000a0800720b */ /* 0x000fe40003f4e000 */
[----:B------:R-:W-:-:S02]  /*0410*/  @!P5 SEL R11, R11, R9, !P3 ;  /* 0x000000090b0bd207 */ /* 0x000fc40005800000 */
[----:B------:R-:W-:Y:S02]  /*0420*/  @!P4 SEL R10, R10, R8, !P2 ;  /* 0x000000080a0ac207 */ /* 0x000fe40005000000 */
[----:B------:R-:W-:Y:S02]  /*0430*/  FSETP.NAN.AND P4, PT, R12, R12, PT ;  /* 0x0000000c0c00720b */ /* 0x000fe40003f88000 */
[----:B------:R-:W-:Y:S02]  /*0440*/  FSETP.GEU.AND P5, PT, R11, R13, PT ;  /* 0x0000000d0b00720b */ /* 0x000fe40003fae000 */
[----:B------:R-:W-:Y:S02]  /*0450*/  SEL R4, RZ, 0x1, !P0 ;  /* 0x00000001ff047807 */ /* 0x000fe40004000000 */
[----:B------:R-:W-:Y:S02]  /*0460*/  @!P6 SEL R13, R13, R11, !P5 ;  /* 0x0000000b0d0de207 */ /* 0x000fe40006800000 */
[----:B-----5:R-:W-:-:S02]  /*0470*/  FSETP.NAN.AND P6, PT, R16, R16, PT ;  /* 0x000000101000720b */ /* 0x020fc40003fc8000 */
[----:B------:R-:W-:-:S04]  /*0480*/  FSETP.GEU.AND P0, PT, R10, R12, PT ;  /* 0x0000000c0a00720b */ /* 0x000fc80003f0e000 */
[----:B------:R-:W-:Y:S02]  /*0490*/  @!P4 SEL R12, R12, R10, !P0 ;  /* 0x0000000a0c0cc207 */ /* 0x000fe40004000000 */
[----:B------:R-:W-:Y:S02]  /*04a0*/  FSETP.NAN.AND P4, PT, R17, R17, PT ;  /* 0x000000111100720b */ /* 0x000fe40003f88000 */
[----:B------:R-:W-:Y:S02]  /*04b0*/  SEL R5, RZ, 0x1, !P1 ;  /* 0x00000001ff057807 */ /* 0x000fe40004800000 */
[----:B------:R-:W-:Y:S02]  /*04c0*/  FSETP.GEU.AND P1, PT, R12, R16, PT ;  /* 0x000000100c00720b */ /* 0x000fe40003f2e000 */
[----:B------:R-:W-:Y:S02]  /*04d0*/  SEL R5, R5, 0x2, P2 ;  /* 0x0000000205057807 */ /* 0x000fe40001000000 */
[----:B------:R-:W-:-:S02]  /*04e0*/  @!P6 SEL R16, R16, R12, !P1 ;  /* 0x0000000c1010e207 */ /* 0x000fc40004800000 */
[----:B------:R-:W-:Y:S02]  /*04f0*/  FSETP.NAN.AND P6, PT, R15, R15, PT ;  /* 0x0000000f0f00720b */ /* 0x000fe40003fc8000 */
[----:B------:R-:W-:Y:S02]  /*0500*/  FSETP.GEU.AND P2, PT, R13, R17, PT ;  /* 0x000000110d00720b */ /* 0x000fe40003f4e000 */
[----:B------:R-:W-:Y:S02]  /*0510*/  SEL R4, R4, 0x2, P3 ;  /* 0x0000000204047807 */ /* 0x000fe40001800000 */
[----:B------:R-:W-:Y:S02]  /*0520*/  @!P4 SEL R17, R17, R13, !P2 ;  /* 0x0000000d1111c207 */ /* 0x000fe40005000000 */
[----:B------:R-:W-:Y:S02]  /*0530*/  FSETP.NAN.AND P3, PT, R14, R14, PT ;  /* 0x0000000e0e00720b */ /* 0x000fe40003f68000 */
[----:B------:R-:W-:-:S02]  /*0540*/  FSETP.GEU.AND P4, PT, R17, R15, PT ;  /* 0x0000000f1100720b */ /* 0x000fc40003f8e000 */
[----:B------:R-:W-:Y:S02]  /*0550*/  SEL R4, R4, 0x3, P5 ;  /* 0x0000000304047807 */ /* 0x000fe40002800000 */
[----:B------:R-:W-:Y:S02]  /*0560*/  @!P6 SEL R15, R15, R17, !P4 ;  /* 0x000000110f0fe207 */ /* 0x000fe40006000000 */
[----:B------:R-:W-:Y:S02]  /*0570*/  FSETP.NAN.AND P6, PT, R18, R18, PT ;  /* 0x000000121200720b */ /* 0x000fe40003fc8000 */
[----:B------:R-:W-:Y:S02]  /*0580*/  FSETP.GEU.AND P5, PT, R16, R14, PT ;  /* 0x0000000e1000720b */ /* 0x000fe40003fae000 */
[----:B------:R-:W-:Y:S02]  /*0590*/  SEL R5, R5, 0x3, P0 ;  /* 0x0000000305057807 */ /* 0x000fe40000000000 */
[----:B------:R-:W-:-:S02]  /*05a0*/  @!P3 SEL R14, R14, R16, !P5 ;  /* 0x000000100e0eb207 */ /* 0x000fc40006800000 */
[----:B------:R-:W-:Y:S02]  /*05b0*/  FSETP.NAN.AND P3, PT, R19, R19, PT ;  /* 0x000000131300720b */ /* 0x000fe40003f68000 */
[----:B------:R-:W-:Y:S02]  /*05c0*/  FSETP.GEU.AND P0, PT, R14, R18, PT ;  /* 0x000000120e00720b */ /* 0x000fe40003f0e000 */
[----:B------:R-:W-:Y:S02]  /*05d0*/  SEL R6, R5, 0x4, P1 ;  /* 0x0000000405067807 */ /* 0x000fe40000800000 */
[----:B------:R-:W-:Y:S02]  /*05e0*/  FSETP.NAN.AND P1, PT, R20, R20, PT ;  /* 0x000000141400720b */ /* 0x000fe40003f28000 */
[----:B------:R-:W-:Y:S02]  /*05f0*/  SEL R7, R4, 0x4, P2 ;  /* 0x0000000404077807 */ /* 0x000fe40001000000 */
[----:B------:R-:W-:Y:S01]  /*0600*/  @!P6 SEL R18, R18, R14, !P0 ;  /* 0x0000000e1212e207 */ /* 0x000fe20004000000 */
[----:B------:R-:W1:Y:S01]  /*0610*/  LDC.64 R4, c[0x0][0x218] ;  /* 0x00008600ff047b82 */ /* 0x000e620000000a00 */
[----:B------:R-:W-:-:S02]  /*0620*/  FSETP.NAN.AND P2, PT, R21, R21, PT ;  /* 0x000000151500720b */ /* 0x000fc40003f48000 */
[----:B------:R-:W-:Y:S02]  /*0630*/  FSETP.GEU.AND P6, PT, R15, R19, PT ;  /* 0x000000130f00720b */ /* 0x000fe40003fce000 */
[----:B------:R-:W-:Y:S02]  /*0640*/  SEL R6, R6, 0x5, P5 ;  /* 0x0000000506067807 */ /* 0x000fe40002800000 */
[----:B------:R-:W-:Y:S02]  /*0650*/  @!P3 SEL R19, R19, R15, !P6 ;  /* 0x0000000f1313b207 */ /* 0x000fe40007000000 */
[----:B------:R-:W-:Y:S02]  /*0660*/  FSETP.GEU.AND P3, PT, R18, R20, PT ;  /* 0x000000141200720b */ /* 0x000fe40003f6e000 */
[----:B------:R-:W-:Y:S02]  /*0670*/  SEL R7, R7, 0x5, P4 ;  /* 0x0000000507077807 */ /* 0x000fe40002000000 */
[----:B------:R-:W-:-:S02]  /*0680*/  FSETP.NAN.AND P4, PT, R2, R2, PT ;  /* 0x000000020200720b */ /* 0x000fc40003f88000 */
[----:B------:R-:W-:Y:S02]  /*0690*/  FSETP.GEU.AND P5, PT, R19, R21, PT ;  /* 0x000000151300720b */ /* 0x000fe40003fae000 */
[----:B------:R-:W-:Y:S02]  /*06a0*/  @!P1 SEL R20, R20, R18, !P3 ;  /* 0x0000001214149207 */ /* 0x000fe40005800000 */
[----:B------:R-:W-:Y:S02]  /*06b0*/  SEL R6, R6, 0x6, P0 ;  /* 0x0000000606067807 */ /* 0x000fe40000000000 */
[----:B------:R-:W-:Y:S02]  /*06c0*/  FSETP.NAN.AND P0, PT, R3, R3, PT ;  /* 0x000000030300720b */ /* 0x000fe40003f08000 */
[----:B------:R-:W-:Y:S02]  /*06d0*/  @!P2 SEL R21, R21, R19, !P5 ;  /* 0x000000131515a207 */ /* 0x000fe40006800000 */
[----:B------:R-:W-:-:S02]  /*06e0*/  SEL R7, R7, 0x6, P6 ;  /* 0x0000000607077807 */ /* 0x000fc40003000000 */
[----:B------:R-:W-:Y:S02]  /*06f0*/  SEL R6, R6, 0x7, P3 ;  /* 0x0000000706067807 */ /* 0x000fe40001800000 */
[----:B------:R-:W-:Y:S02]  /*0700*/  FSETP.GEU.AND P2, PT, R20, R2, PT ;  /* 0x000000021400720b */ /* 0x000fe40003f4e000 */
[----:B------:R-:W-:Y:S02]  /*0710*/  SEL R7, R7, 0x7, P5 ;  /* 0x0000000707077807 */ /* 0x000fe40002800000 */
[----:B------:R-:W-:Y:S02]  /*0720*/  FSETP.GEU.AND P1, PT, R21, R3, PT ;  /* 0x000000031500720b */ /* 0x000fe40003f2e000 */
[----:B------:R-:W-:Y:S02]  /*0730*/  SEL R8, R6, 0x8, P2 ;  /* 0x0000000806087807 */ /* 0x000fe40001000000 */
[----:B------:R-:W-:-:S02]  /*0740*/  @!P4 SEL R2, R2, R20, !P2 ;  /* 0x000000140202c207 */ /* 0x000fc40005000000 */
[----:B------:R-:W-:Y:S02]  /*0750*/  SEL R9, R7, 0x8, P1 ;  /* 0x0000000807097807 */ /* 0x000fe40000800000 */
[----:B------:R-:W-:Y:S02]  /*0760*/  LOP3.LUT R8, R8, 0xff, RZ, 0xc0, !PT ;  /* 0x000000ff08087812 */ /* 0x000fe400078ec0ff */
[----:B------:R-:W-:Y:S01]  /*0770*/  IADD3 R6, P2, R0, UR6, RZ ;  /* 0x0000000600067c10 */ /* 0x000fe2000ff5e0ff */
[C---:B-1----:R-:W-:Y:S01]  /*0780*/  IMAD.WIDE R4, R0.reuse, 0x4, R4 ;  /* 0x0000000400047825 */ /* 0x042fe200078e0204 */
[----:B------:R-:W-:Y:S02]  /*0790*/  @!P0 SEL R3, R3, R21, !P1 ;  /* 0x0000001503038207 */ /* 0x000fe40004800000 */
[----:B------:R-:W-:Y:S01]  /*07a0*/  LEA.HI.X.SX32 R7, R0, UR7, 0x1, P2 ;  /* 0x0000000700077c11 */ /* 0x000fe200090f0eff */
[----:B------:R-:W-:Y:S02]  /*07b0*/  IMAD R9, R9, 0x100, R8 ;  /* 0x0000010009097824 */ /* 0x000fe400078e0208 */
[----:B------:R-:W-:Y:S04]  /*07c0*/  STG.E.64 desc[UR4][R4.64], R2 ;  /* 0x0000000204007986 */ /* 0x000fe8000c101b04 */
[----:B------:R-:W-:Y:S01]  /*07d0*/  STG.E.U16 desc[UR4][R6.64], R9 ;  /* 0x0000000906007986 */ /* 0x000fe2000c101504 */
[----:B------:R-:W-:Y:S05]  /*07e0*/  EXIT ;  /* 0x000000000000794d */ /* 0x000fea0003800000 */
.L_x_0:
[----:B------:R-:W-:-:S00]  /*07f0*/  BRA `(.L_x_0) ;  /* 0xfffffffc00fc7947 */ /* 0x000fc0000383ffff */
[----:B------:R-:W-:-:S00]  /*0800*/  NOP ;  /* 0x0000000000007918 */ /* 0x000fc00000000000 */
[----:B------:R-:W-:-:S00]  /*0810*/  NOP ;  /* 0x0000000000007918 */ /* 0x000fc00000000000 */
[----:B------:R-:W-:-:S00]  /*0820*/  NOP ;  /* 0x0000000000007918 */ /* 0x000fc00000000000 */
[----:B------:R-:W-:-:S00]  /*0830*/  NOP ;  /* 0x0000000000007918 */ /* 0x000fc00000000000 */
[----:B------:R-:W-:-:S00]  /*0840*/  NOP ;  /* 0x0000000000007918 */ /* 0x000fc00000000000 */
[----:B------:R-:W-:-:S00]  /*0850*/  NOP ;  /* 0x0000000000007918 */ /* 0x000fc00000000000 */
[----:B------:R-:W-:-:S00]  /*0860*/  NOP ;  /* 0x0000000000007918 */ /* 0x000fc00000000000 */
[----:B------:R-:W-:-:S00]  /*0870*/  NOP ;  /* 0x0000000000007918 */ /* 0x000fc00000000000 */
.L_x_1:


//--------------------- .nv.constant0.triton_poi_fused_max_pool2d_with_indices_8 --------------------------
	.section	.nv.constant0.triton_poi_fused_max_pool2d_with_indices_8,"a",@progbits
	.sectionflags	@""
	.align	4
.nv.constant0.triton_poi_fused_max_pool2d_with_indices_8:
	.zero		556
